//
// Generated by NVIDIA NVVM Compiler
//
// Compiler Build ID: CL-36424714
// Cuda compilation tools, release 13.0, V13.0.88
// Based on NVVM 20.0.0
//

.version 9.0
.target sm_100
.address_size 64

	// .globl	_Z21matrix_product_kernelPfS_S_m

.visible .entry _Z21matrix_product_kernelPfS_S_m(
	.param .u64 .ptr .align 1 _Z21matrix_product_kernelPfS_S_m_param_0,
	.param .u64 .ptr .align 1 _Z21matrix_product_kernelPfS_S_m_param_1,
	.param .u64 .ptr .align 1 _Z21matrix_product_kernelPfS_S_m_param_2,
	.param .u64 _Z21matrix_product_kernelPfS_S_m_param_3
)
{
	.reg .pred 	%p<10>;
	.reg .b32 	%r<3>;
	.reg .b32 	%f<68>;
	.reg .b64 	%rd<105>;

	ld.param.u64 	%rd25, [_Z21matrix_product_kernelPfS_S_m_param_1];
	ld.param.u64 	%rd26, [_Z21matrix_product_kernelPfS_S_m_param_2];
	ld.param.u64 	%rd24, [_Z21matrix_product_kernelPfS_S_m_param_3];
	cvta.to.global.u64 	%rd1, %rd26;
	cvta.to.global.u64 	%rd2, %rd25;
	mov.u32 	%r1, %tid.x;
	mov.u32 	%r2, %tid.y;
	setp.eq.s64 	%p1, %rd24, 0;
	mov.f32 	%f67, 0f00000000;
	@%p1 bra 	$L__BB0_12;
	cvt.u64.u32 	%rd28, %r1;
	mul.lo.s64 	%rd3, %rd24, %rd28;
	cvt.u64.u32 	%rd4, %r2;
	and.b64  	%rd5, %rd24, 7;
	setp.lt.u64 	%p2, %rd24, 8;
	mov.f32 	%f67, 0f00000000;
	mov.b64 	%rd103, 0;
	@%p2 bra 	$L__BB0_4;
	and.b64  	%rd103, %rd24, -8;
	shl.b64 	%rd29, %rd4, 2;
	add.s64 	%rd100, %rd1, %rd29;
	shl.b64 	%rd8, %rd24, 5;
	shl.b64 	%rd30, %rd3, 2;
	add.s64 	%rd31, %rd30, %rd2;
	add.s64 	%rd99, %rd31, 16;
	shl.b64 	%rd10, %rd24, 2;
	mov.f32 	%f67, 0f00000000;
	mov.u64 	%rd101, %rd103;
$L__BB0_3:
	.pragma "nounroll";
	ld.global.f32 	%f17, [%rd99+-16];
	ld.global.f32 	%f18, [%rd100];
	fma.rn.f32 	%f19, %f17, %f18, %f67;
	ld.global.f32 	%f20, [%rd99+-12];
	add.s64 	%rd32, %rd100, %rd10;
	ld.global.f32 	%f21, [%rd32];
	fma.rn.f32 	%f22, %f20, %f21, %f19;
	ld.global.f32 	%f23, [%rd99+-8];
	add.s64 	%rd33, %rd32, %rd10;
	ld.global.f32 	%f24, [%rd33];
	fma.rn.f32 	%f25, %f23, %f24, %f22;
	ld.global.f32 	%f26, [%rd99+-4];
	add.s64 	%rd34, %rd33, %rd10;
	ld.global.f32 	%f27, [%rd34];
	fma.rn.f32 	%f28, %f26, %f27, %f25;
	ld.global.f32 	%f29, [%rd99];
	add.s64 	%rd35, %rd34, %rd10;
	ld.global.f32 	%f30, [%rd35];
	fma.rn.f32 	%f31, %f29, %f30, %f28;
	ld.global.f32 	%f32, [%rd99+4];
	add.s64 	%rd36, %rd35, %rd10;
	ld.global.f32 	%f33, [%rd36];
	fma.rn.f32 	%f34, %f32, %f33, %f31;
	ld.global.f32 	%f35, [%rd99+8];
	add.s64 	%rd37, %rd36, %rd10;
	ld.global.f32 	%f36, [%rd37];
	fma.rn.f32 	%f37, %f35, %f36, %f34;
	ld.global.f32 	%f38, [%rd99+12];
	add.s64 	%rd38, %rd37, %rd10;
	ld.global.f32 	%f39, [%rd38];
	fma.rn.f32 	%f67, %f38, %f39, %f37;
	add.s64 	%rd101, %rd101, -8;
	add.s64 	%rd100, %rd100, %rd8;
	add.s64 	%rd99, %rd99, 32;
	setp.ne.s64 	%p3, %rd101, 0;
	@%p3 bra 	$L__BB0_3;
$L__BB0_4:
	setp.eq.s64 	%p4, %rd5, 0;
	@%p4 bra 	$L__BB0_12;
	and.b64  	%rd18, %rd24, 3;
	setp.lt.u64 	%p5, %rd5, 4;
	@%p5 bra 	$L__BB0_7;
	add.s64 	%rd39, %rd103, %rd3;
	shl.b64 	%rd40, %rd39, 2;
	add.s64 	%rd41, %rd2, %rd40;
	ld.global.f32 	%f41, [%rd41];
	mad.lo.s64 	%rd42, %rd103, %rd24, %rd4;
	shl.b64 	%rd43, %rd42, 2;
	add.s64 	%rd44, %rd1, %rd43;
	ld.global.f32 	%f42, [%rd44];
	fma.rn.f32 	%f43, %f41, %f42, %f67;
	add.s64 	%rd45, %rd103, 1;
	and.b64  	%rd46, %rd45, 4294967295;
	add.s64 	%rd47, %rd46, %rd3;
	shl.b64 	%rd48, %rd47, 2;
	add.s64 	%rd49, %rd2, %rd48;
	ld.global.f32 	%f44, [%rd49];
	mad.lo.s64 	%rd50, %rd46, %rd24, %rd4;
	shl.b64 	%rd51, %rd50, 2;
	add.s64 	%rd52, %rd1, %rd51;
	ld.global.f32 	%f45, [%rd52];
	fma.rn.f32 	%f46, %f44, %f45, %f43;
	add.s64 	%rd53, %rd103, 2;
	and.b64  	%rd54, %rd53, 4294967295;
	add.s64 	%rd55, %rd54, %rd3;
	shl.b64 	%rd56, %rd55, 2;
	add.s64 	%rd57, %rd2, %rd56;
	ld.global.f32 	%f47, [%rd57];
	mad.lo.s64 	%rd58, %rd54, %rd24, %rd4;
	shl.b64 	%rd59, %rd58, 2;
	add.s64 	%rd60, %rd1, %rd59;
	ld.global.f32 	%f48, [%rd60];
	fma.rn.f32 	%f49, %f47, %f48, %f46;
	add.s64 	%rd61, %rd103, 3;
	and.b64  	%rd62, %rd61, 4294967295;
	add.s64 	%rd63, %rd62, %rd3;
	shl.b64 	%rd64, %rd63, 2;
	add.s64 	%rd65, %rd2, %rd64;
	ld.global.f32 	%f50, [%rd65];
	mad.lo.s64 	%rd66, %rd62, %rd24, %rd4;
	shl.b64 	%rd67, %rd66, 2;
	add.s64 	%rd68, %rd1, %rd67;
	ld.global.f32 	%f51, [%rd68];
	fma.rn.f32 	%f67, %f50, %f51, %f49;
	add.s64 	%rd69, %rd103, 4;
	and.b64  	%rd103, %rd69, 4294967295;
$L__BB0_7:
	setp.eq.s64 	%p6, %rd18, 0;
	@%p6 bra 	$L__BB0_12;
	setp.eq.s64 	%p7, %rd18, 1;
	@%p7 bra 	$L__BB0_10;
	add.s64 	%rd70, %rd103, %rd3;
	shl.b64 	%rd71, %rd70, 2;
	add.s64 	%rd72, %rd2, %rd71;
	ld.global.f32 	%f53, [%rd72];
	mad.lo.s64 	%rd73, %rd103, %rd24, %rd4;
	shl.b64 	%rd74, %rd73, 2;
	add.s64 	%rd75, %rd1, %rd74;
	ld.global.f32 	%f54, [%rd75];
	fma.rn.f32 	%f55, %f53, %f54, %f67;
	add.s64 	%rd76, %rd103, 1;
	and.b64  	%rd77, %rd76, 4294967295;
	add.s64 	%rd78, %rd77, %rd3;
	shl.b64 	%rd79, %rd78, 2;
	add.s64 	%rd80, %rd2, %rd79;
	ld.global.f32 	%f56, [%rd80];
	mad.lo.s64 	%rd81, %rd77, %rd24, %rd4;
	shl.b64 	%rd82, %rd81, 2;
	add.s64 	%rd83, %rd1, %rd82;
	ld.global.f32 	%f57, [%rd83];
	fma.rn.f32 	%f67, %f56, %f57, %f55;
	add.s64 	%rd84, %rd103, 2;
	and.b64  	%rd103, %rd84, 4294967295;
$L__BB0_10:
	and.b64  	%rd85, %rd24, 1;
	setp.eq.b64 	%p8, %rd85, 1;
	not.pred 	%p9, %p8;
	@%p9 bra 	$L__BB0_12;
	add.s64 	%rd86, %rd103, %rd3;
	shl.b64 	%rd87, %rd86, 2;
	add.s64 	%rd88, %rd2, %rd87;
	ld.global.f32 	%f58, [%rd88];
	mad.lo.s64 	%rd89, %rd103, %rd24, %rd4;
	shl.b64 	%rd90, %rd89, 2;
	add.s64 	%rd91, %rd1, %rd90;
	ld.global.f32 	%f59, [%rd91];
	fma.rn.f32 	%f67, %f58, %f59, %f67;
$L__BB0_12:
	ld.param.u64 	%rd98, [_Z21matrix_product_kernelPfS_S_m_param_0];
	cvta.to.global.u64 	%rd92, %rd98;
	cvt.u64.u32 	%rd93, %r1;
	cvt.u64.u32 	%rd94, %r2;
	mad.lo.s64 	%rd95, %rd24, %rd93, %rd94;
	shl.b64 	%rd96, %rd95, 2;
	add.s64 	%rd97, %rd92, %rd96;
	st.global.f32 	[%rd97], %f67;
	ret;

}


// ===== COMPILED SASS (sm_100) =====

	.target	sm_100

	.elftype	@"ET_EXEC"


//--------------------- .note.nv.tkinfo           --------------------------
	.section	.note.nv.tkinfo,"",@"SHT_NOTE"
	.sectionflags	@"SHF_NOTE_NV_TKINFO"
	.tkinfo
        /*0018*/ 	.word	0x00000002
        /*0030*/ 	.string	""
        /*0030*/ 	.string	"ptxas"
        /*0030*/ 	.string	"Cuda compilation tools, release 13.0, V13.0.88"
        /*0030*/ 	.string	"Build cuda_13.0.r13.0/compiler.36424714_0"
        /*0030*/ 	.string	"-arch sm_100 -m 64 "



//--------------------- .note.nv.cuinfo           --------------------------
	.section	.note.nv.cuinfo,"",@"SHT_NOTE"
	.sectionflags	@"SHF_NOTE_NV_CUINFO"
        /*0018*/ 	.short	0x0002
        /*001a*/ 	.short	0x0064
        /*001c*/ 	.short	0x0082
	.zero		2


//--------------------- .nv.info                  --------------------------
	.section	.nv.info,"",@"SHT_CUDA_INFO"
	.align	4


	//----- nvinfo : EIATTR_REGCOUNT
	.align		4
        /*0000*/ 	.byte	0x04, 0x2f
        /*0002*/ 	.short	(.L_1 - .L_0)
	.align		4
.L_0:
        /*0004*/ 	.word	index@(_Z21matrix_product_kernelPfS_S_m)
        /*0008*/ 	.word	0x00000020


	//----- nvinfo : EIATTR_FRAME_SIZE
	.align		4
.L_1:
        /*000c*/ 	.byte	0x04, 0x11
        /*000e*/ 	.short	(.L_3 - .L_2)
	.align		4
.L_2:
        /*0010*/ 	.word	index@(_Z21matrix_product_kernelPfS_S_m)
        /*0014*/ 	.word	0x00000000


	//----- nvinfo : EIATTR_MIN_STACK_SIZE
	.align		4
.L_3:
        /*0018*/ 	.byte	0x04, 0x12
        /*001a*/ 	.short	(.L_5 - .L_4)
	.align		4
.L_4:
        /*001c*/ 	.word	index@(_Z21matrix_product_kernelPfS_S_m)
        /*0020*/ 	.word	0x00000000
.L_5:


//--------------------- .nv.compat                --------------------------
	.section	.nv.compat,"",@"SHT_CUDA_COMPAT_INFO"
	.align	4
        /*0000*/ 	.byte	0x02, 0x09, 0x00, 0x00, 0x02, 0x02, 0x01, 0x00, 0x02, 0x05, 0x05, 0x00, 0x03, 0x07, 0x01, 0x01
        /*0010*/ 	.byte	0x02, 0x03, 0x00, 0x00, 0x02, 0x06, 0x01, 0x00, 0x04, 0x0b, 0x08, 0x00, 0x09, 0x00, 0x00, 0x00
        /*0020*/ 	.byte	0x00, 0x00, 0x00, 0x00


//--------------------- .nv.info._Z21matrix_product_kernelPfS_S_m --------------------------
	.section	.nv.info._Z21matrix_product_kernelPfS_S_m,"",@"SHT_CUDA_INFO"
	.sectionflags	@""
	.align	4


	//----- nvinfo : EIATTR_CUDA_API_VERSION
	.align		4
        /*0000*/ 	.byte	0x04, 0x37
        /*0002*/ 	.short	(.L_7 - .L_6)
.L_6:
        /*0004*/ 	.word	0x00000082


	//----- nvinfo : EIATTR_KPARAM_INFO
	.align		4
.L_7:
        /*0008*/ 	.byte	0x04, 0x17
        /*000a*/ 	.short	(.L_9 - .L_8)
.L_8:
        /*000c*/ 	.word	0x00000000
        /*0010*/ 	.short	0x0003
        /*0012*/ 	.short	0x0018
        /*0014*/ 	.byte	0x00, 0xf0, 0x21, 0x00


	//----- nvinfo : EIATTR_KPARAM_INFO
	.align		4
.L_9:
        /*0018*/ 	.byte	0x04, 0x17
        /*001a*/ 	.short	(.L_11 - .L_10)
.L_10:
        /*001c*/ 	.word	0x00000000
        /*0020*/ 	.short	0x0002
        /*0022*/ 	.short	0x0010
        /*0024*/ 	.byte	0x00, 0xf5, 0x21, 0x00


	//----- nvinfo : EIATTR_KPARAM_INFO
	.align		4
.L_11:
        /*0028*/ 	.byte	0x04, 0x17
        /*002a*/ 	.short	(.L_13 - .L_12)
.L_12:
        /*002c*/ 	.word	0x00000000
        /*0030*/ 	.short	0x0001
        /*0032*/ 	.short	0x0008
        /*0034*/ 	.byte	0x00, 0xf5, 0x21, 0x00


	//----- nvinfo : EIATTR_KPARAM_INFO
	.align		4
.L_13:
        /*0038*/ 	.byte	0x04, 0x17
        /*003a*/ 	.short	(.L_15 - .L_14)
.L_14:
        /*003c*/ 	.word	0x00000000
        /*0040*/ 	.short	0x0000
        /*0042*/ 	.short	0x0000
        /*0044*/ 	.byte	0x00, 0xf5, 0x21, 0x00


	//----- nvinfo : EIATTR_SPARSE_MMA_MASK
	.align		4
.L_15:
        /*0048*/ 	.byte	0x03, 0x50
        /*004a*/ 	.short	0x0000


	//----- nvinfo : EIATTR_MAXREG_COUNT
	.align		4
        /*004c*/ 	.byte	0x03, 0x1b
        /*004e*/ 	.short	0x00ff


	//----- nvinfo : EIATTR_MERCURY_ISA_VERSION
	.align		4
        /*0050*/ 	.byte	0x03, 0x5f
        /*0052*/ 	.short	0x0101


	//----- nvinfo : EIATTR_VRC_CTA_INIT_COUNT
	.align		4
        /*0054*/ 	.byte	0x02, 0x4a
	.zero		1
	.zero		1


	//----- nvinfo : EIATTR_EXIT_INSTR_OFFSETS
	.align		4
        /*0058*/ 	.byte	0x04, 0x1c
        /*005a*/ 	.short	(.L_17 - .L_16)


	//   ....[0]....
.L_16:
        /*005c*/ 	.word	0x00000d40


	//----- nvinfo : EIATTR_CBANK_PARAM_SIZE
	.align		4
.L_17:
        /*0060*/ 	.byte	0x03, 0x19
        /*0062*/ 	.short	0x0020


	//----- nvinfo : EIATTR_PARAM_CBANK
	.align		4
        /*0064*/ 	.byte	0x04, 0x0a
        /*0066*/ 	.short	(.L_19 - .L_18)
	.align		4
.L_18:
        /*0068*/ 	.word	index@(.nv.constant0._Z21matrix_product_kernelPfS_S_m)
        /*006c*/ 	.short	0x0380
        /*006e*/ 	.short	0x0020


	//----- nvinfo : EIATTR_SW_WAR
	.align		4
.L_19:
        /*0070*/ 	.byte	0x04, 0x36
        /*0072*/ 	.short	(.L_21 - .L_20)
.L_20:
        /*0074*/ 	.word	0x00000008
.L_21:


//--------------------- .nv.callgraph             --------------------------
	.section	.nv.callgraph,"",@"SHT_CUDA_CALLGRAPH"
	.align	4
	.sectionentsize	8
	.align		4
        /*0000*/ 	.word	0x00000000
	.align		4
        /*0004*/ 	.word	0xffffffff
	.align		4
        /*0008*/ 	.word	0x00000000
	.align		4
        /*000c*/ 	.word	0xfffffffe
	.align		4
        /*0010*/ 	.word	0x00000000
	.align		4
        /*0014*/ 	.word	0xfffffffd
	.align		4
        /*0018*/ 	.word	0x00000000
	.align		4
        /*001c*/ 	.word	0xfffffffc


//--------------------- .text._Z21matrix_product_kernelPfS_S_m --------------------------
	.section	.text._Z21matrix_product_kernelPfS_S_m,"ax",@progbits
	.align	128
        .global         _Z21matrix_product_kernelPfS_S_m
        .type           _Z21matrix_product_kernelPfS_S_m,@function
        .size           _Z21matrix_product_kernelPfS_S_m,(.L_x_6 - _Z21matrix_product_kernelPfS_S_m)
        .other          _Z21matrix_product_kernelPfS_S_m,@"STO_CUDA_ENTRY STV_DEFAULT"
_Z21matrix_product_kernelPfS_S_m:
.text._Z21matrix_product_kernelPfS_S_m:
[----:B------:R-:W-:Y:S08]  /*0000*/  LDC R1, c[0x0][0x37c] ;  /* 0x0000df00ff017b82 */ /* 0x000ff00000000800 */
[----:B------:R-:W0:Y:S01]  /*0010*/  LDC.64 R10, c[0x0][0x398] ;  /* 0x0000e600ff0a7b82 */ /* 0x000e220000000a00 */
[----:B------:R-:W1:Y:S01]  /*0020*/  S2R R0, SR_TID.X ;  /* 0x0000000000007919 */ /* 0x000e620000002100 */
[----:B------:R-:W2:Y:S01]  /*0030*/  LDCU.64 UR6, c[0x0][0x358] ;  /* 0x00006b00ff0677ac */ /* 0x000ea20008000a00 */
[----:B------:R-:W-:Y:S01]  /*0040*/  IMAD.MOV.U32 R20, RZ, RZ, RZ ;  /* 0x000000ffff147224 */ /* 0x000fe200078e00ff */
[----:B------:R-:W3:Y:S01]  /*0050*/  S2R R12, SR_TID.Y ;  /* 0x00000000000c7919 */ /* 0x000ee20000002200 */
[----:B0-----:R-:W-:-:S04]  /*0060*/  ISETP.NE.U32.AND P0, PT, R10, RZ, PT ;  /* 0x000000ff0a00720c */ /* 0x001fc80003f05070 */
[----:B------:R-:W-:-:S13]  /*0070*/  ISETP.NE.AND.EX P0, PT, R11, RZ, PT, P0 ;  /* 0x000000ff0b00720c */ /* 0x000fda0003f05300 */
[----:B-123--:R-:W-:Y:S05]  /*0080*/  @!P0 BRA `(.L_x_0) ;  /* 0x0000000c000c8947 */ /* 0x00efea0003800000 */
[----:B------:R-:W-:Y:S01]  /*0090*/  ISETP.GE.U32.AND P1, PT, R10, 0x8, PT ;  /* 0x000000080a00780c */ /* 0x000fe20003f26070 */
[----:B------:R-:W-:Y:S01]  /*00a0*/  IMAD.WIDE.U32 R14, R0, R10, RZ ;  /* 0x0000000a000e7225 */ /* 0x000fe200078e00ff */
[----:B------:R-:W-:Y:S01]  /*00b0*/  LOP3.LUT R2, R10, 0x7, RZ, 0xc0, !PT ;  /* 0x000000070a027812 */ /* 0x000fe200078ec0ff */
[----:B------:R-:W-:Y:S01]  /*00c0*/  UMOV UR4, URZ ;  /* 0x000000ff00047c82 */ /* 0x000fe20008000000 */
[----:B------:R-:W-:Y:S01]  /*00d0*/  ISETP.GE.U32.AND.EX P1, PT, R11, RZ, PT, P1 ;  /* 0x000000ff0b00720c */ /* 0x000fe20003f26110 */
[----:B------:R-:W-:Y:S01]  /*00e0*/  IMAD.MOV.U32 R20, RZ, RZ, RZ ;  /* 0x000000ffff147224 */ /* 0x000fe200078e00ff */
[----:B------:R-:W-:Y:S01]  /*00f0*/  ISETP.NE.U32.AND P0, PT, R2, RZ, PT ;  /* 0x000000ff0200720c */ /* 0x000fe20003f05070 */
[----:B------:R-:W-:Y:S02]  /*0100*/  IMAD.MOV.U32 R4, RZ, RZ, RZ ;  /* 0x000000ffff047224 */ /* 0x000fe400078e00ff */
[----:B------:R-:W-:Y:S01]  /*0110*/  IMAD R5, R0, R11, R15 ;  /* 0x0000000b00057224 */ /* 0x000fe200078e020f */
[----:B------:R-:W-:-:S07]  /*0120*/  ISETP.NE.AND.EX P0, PT, RZ, RZ, PT, P0 ;  /* 0x000000ffff00720c */ /* 0x000fce0003f05300 */
[----:B------:R-:W-:Y:S06]  /*0130*/  @!P1 BRA `(.L_x_1) ;  /* 0x00000004000c9947 */ /* 0x000fec0003800000 */
[----:B------:R-:W0:Y:S01]  /*0140*/  LDCU.64 UR8, c[0x0][0x390] ;  /* 0x00007200ff0877ac */ /* 0x000e220008000a00 */
[C---:B------:R-:W-:Y:S01]  /*0150*/  LOP3.LUT R4, R10.reuse, 0xfffffff8, RZ, 0xc0, !PT ;  /* 0xfffffff80a047812 */ /* 0x040fe200078ec0ff */
[C---:B------:R-:W-:Y:S01]  /*0160*/  IMAD.SHL.U32 R9, R10.reuse, 0x4, RZ ;  /* 0x000000040a097824 */ /* 0x040fe200078e00ff */
[C-C-:B------:R-:W-:Y:S01]  /*0170*/  SHF.L.U64.HI R6, R10.reuse, 0x5, R11.reuse ;  /* 0x000000050a067819 */ /* 0x140fe2000001020b */
[----:B------:R-:W1:Y:S01]  /*0180*/  LDCU.64 UR10, c[0x0][0x388] ;  /* 0x00007100ff0a77ac */ /* 0x000e620008000a00 */
[----:B------:R-:W-:Y:S01]  /*0190*/  SHF.L.U64.HI R8, R10, 0x2, R11 ;  /* 0x000000020a087819 */ /* 0x000fe2000001020b */
[----:B------:R-:W-:Y:S01]  /*01a0*/  IMAD.MOV.U32 R20, RZ, RZ, RZ ;  /* 0x000000ffff147224 */ /* 0x000fe200078e00ff */
[----:B------:R-:W2:Y:S01]  /*01b0*/  LDCU UR4, c[0x0][0x39c] ;  /* 0x00007380ff0477ac */ /* 0x000ea20008000800 */
[----:B------:R-:W-:Y:S01]  /*01c0*/  IMAD.MOV.U32 R27, RZ, RZ, R4 ;  /* 0x000000ffff1b7224 */ /* 0x000fe200078e0004 */
[----:B0-----:R-:W-:Y:S02]  /*01d0*/  LEA R26, P1, R12, UR8, 0x2 ;  /* 0x000000080c1a7c11 */ /* 0x001fe4000f8210ff */
[----:B-1----:R-:W-:-:S02]  /*01e0*/  LEA R25, P2, R14, UR10, 0x2 ;  /* 0x0000000a0e197c11 */ /* 0x002fc4000f8410ff */
[----:B------:R-:W-:Y:S02]  /*01f0*/  LEA.HI.X R3, R12, UR9, RZ, 0x2, P1 ;  /* 0x000000090c037c11 */ /* 0x000fe400088f14ff */
[----:B------:R-:W-:Y:S01]  /*0200*/  LEA.HI.X R22, R14, UR11, R5, 0x2, P2 ;  /* 0x0000000b0e167c11 */ /* 0x000fe200090f1405 */
[----:B--2---:R-:W-:Y:S01]  /*0210*/  IMAD.U32 R7, RZ, RZ, UR4 ;  /* 0x00000004ff077e24 */ /* 0x004fe2000f8e00ff */
[----:B------:R-:W-:-:S05]  /*0220*/  IADD3 R25, P1, PT, R25, 0x10, RZ ;  /* 0x0000001019197810 */ /* 0x000fca0007f3e0ff */
[----:B------:R-:W-:-:S08]  /*0230*/  IMAD.X R22, RZ, RZ, R22, P1 ;  /* 0x000000ffff167224 */ /* 0x000fd000008e0616 */
.L_x_2:
[----:B------:R-:W-:Y:S02]  /*0240*/  IMAD.MOV.U32 R18, RZ, RZ, R26 ;  /* 0x000000ffff127224 */ /* 0x000fe400078e001a */
[----:B------:R-:W-:Y:S02]  /*0250*/  IMAD.MOV.U32 R16, RZ, RZ, R25 ;  /* 0x000000ffff107224 */ /* 0x000fe400078e0019 */
[----:B------:R-:W-:Y:S02]  /*0260*/  IMAD.MOV.U32 R17, RZ, RZ, R22 ;  /* 0x000000ffff117224 */ /* 0x000fe400078e0016 */
[----:B------:R-:W-:-:S03]  /*0270*/  IMAD.MOV.U32 R19, RZ, RZ, R3 ;  /* 0x000000ffff137224 */ /* 0x000fc600078e0003 */
[----:B------:R-:W2:Y:S04]  /*0280*/  LDG.E R29, desc[UR6][R16.64+-0x10] ;  /* 0xfffff006101d7981 */ /* 0x000ea8000c1e1900 */
[----:B------:R-:W2:Y:S01]  /*0290*/  LDG.E R18, desc[UR6][R18.64] ;  /* 0x0000000612127981 */ /* 0x000ea2000c1e1900 */
[----:B------:R-:W-:-:S05]  /*02a0*/  IADD3 R24, P1, PT, R26, R9, RZ ;  /* 0x000000091a187210 */ /* 0x000fca0007f3e0ff */
[----:B------:R-:W-:Y:S01]  /*02b0*/  IMAD.X R25, R3, 0x1, R8, P1 ;  /* 0x0000000103197824 */ /* 0x000fe200008e0608 */
[----:B------:R-:W-:-:S04]  /*02c0*/  IADD3 R22, P1, PT, R24, R9, RZ ;  /* 0x0000000918167210 */ /* 0x000fc80007f3e0ff */
[----:B------:R-:W3:Y:S01]  /*02d0*/  LDG.E R21, desc[UR6][R24.64] ;  /* 0x0000000618157981 */ /* 0x000ee2000c1e1900 */
[----:B------:R-:W-:-:S05]  /*02e0*/  IMAD.X R23, R25, 0x1, R8, P1 ;  /* 0x0000000119177824 */ /* 0x000fca00008e0608 */
[----:B------:R-:W4:Y:S04]  /*02f0*/  LDG.E R28, desc[UR6][R22.64] ;  /* 0x00000006161c7981 */ /* 0x000f28000c1e1900 */
[----:B------:R-:W3:Y:S01]  /*0300*/  LDG.E R24, desc[UR6][R16.64+-0xc] ;  /* 0xfffff40610187981 */ /* 0x000ee2000c1e1900 */
[----:B--2---:R-:W-:-:S03]  /*0310*/  FFMA R20, R29, R18, R20 ;  /* 0x000000121d147223 */ /* 0x004fc60000000014 */
[----:B------:R-:W4:Y:S01]  /*0320*/  LDG.E R29, desc[UR6][R16.64+-0x8] ;  /* 0xfffff806101d7981 */ /* 0x000f22000c1e1900 */
[----:B------:R-:W-:-:S03]  /*0330*/  IADD3 R18, P1, PT, R22, R9, RZ ;  /* 0x0000000916127210 */ /* 0x000fc60007f3e0ff */
[----:B------:R-:W2:Y:S02]  /*0340*/  LDG.E R22, desc[UR6][R16.64+-0x4] ;  /* 0xfffffc0610167981 */ /* 0x000ea4000c1e1900 */
[----:B------:R-:W-:Y:S02]  /*0350*/  IMAD.X R19, R23, 0x1, R8, P1 ;  /* 0x0000000117137824 */ /* 0x000fe400008e0608 */
[----:B---3--:R-:W-:Y:S01]  /*0360*/  FFMA R24, R24, R21, R20 ;  /* 0x0000001518187223 */ /* 0x008fe20000000014 */
[----:B------:R-:W-:Y:S02]  /*0370*/  IADD3 R20, P1, PT, R18, R9, RZ ;  /* 0x0000000912147210 */ /* 0x000fe40007f3e0ff */
[----:B------:R4:W2:Y:S03]  /*0380*/  LDG.E R18, desc[UR6][R18.64] ;  /* 0x0000000612127981 */ /* 0x0008a6000c1e1900 */
[----:B------:R-:W-:-:S02]  /*0390*/  IMAD.X R21, R19, 0x1, R8, P1 ;  /* 0x0000000113157824 */ /* 0x000fc400008e0608 */
[----:B----4-:R-:W-:-:S03]  /*03a0*/  FFMA R19, R29, R28, R24 ;  /* 0x0000001c1d137223 */ /* 0x010fc60000000018 */
[----:B------:R-:W3:Y:S04]  /*03b0*/  LDG.E R29, desc[UR6][R20.64] ;  /* 0x00000006141d7981 */ /* 0x000ee8000c1e1900 */
[----:B------:R-:W3:Y:S01]  /*03c0*/  LDG.E R28, desc[UR6][R16.64] ;  /* 0x00000006101c7981 */ /* 0x000ee2000c1e1900 */
[----:B------:R-:W-:-:S05]  /*03d0*/  IADD3 R24, P1, PT, R20, R9, RZ ;  /* 0x0000000914187210 */ /* 0x000fca0007f3e0ff */
[----:B------:R-:W-:Y:S01]  /*03e0*/  IMAD.X R25, R21, 0x1, R8, P1 ;  /* 0x0000000115197824 */ /* 0x000fe200008e0608 */
[----:B------:R-:W4:Y:S04]  /*03f0*/  LDG.E R20, desc[UR6][R16.64+0xc] ;  /* 0x00000c0610147981 */ /* 0x000f28000c1e1900 */
[----:B------:R-:W5:Y:S01]  /*0400*/  LDG.E R21, desc[UR6][R16.64+0x8] ;  /* 0x0000080610157981 */ /* 0x000f62000c1e1900 */
[----:B--2---:R-:W-:Y:S01]  /*0410*/  FFMA R23, R22, R18, R19 ;  /* 0x0000001216177223 */ /* 0x004fe20000000013 */
[----:B------:R-:W-:Y:S02]  /*0420*/  IADD3 R22, P1, PT, R24, R9, RZ ;  /* 0x0000000918167210 */ /* 0x000fe40007f3e0ff */
[----:B------:R0:W2:Y:S01]  /*0430*/  LDG.E R24, desc[UR6][R24.64] ;  /* 0x0000000618187981 */ /* 0x0000a2000c1e1900 */
[----:B---3--:R-:W-:-:S02]  /*0440*/  FFMA R29, R28, R29, R23 ;  /* 0x0000001d1c1d7223 */ /* 0x008fc40000000017 */
[--C-:B------:R-:W-:Y:S01]  /*0450*/  IMAD.X R23, R25, 0x1, R8.reuse, P1 ;  /* 0x0000000119177824 */ /* 0x100fe200008e0608 */
[----:B------:R-:W-:Y:S01]  /*0460*/  IADD3 R18, P1, PT, R22, R9, RZ ;  /* 0x0000000916127210 */ /* 0x000fe20007f3e0ff */
[----:B------:R-:W2:Y:S04]  /*0470*/  LDG.E R28, desc[UR6][R16.64+0x4] ;  /* 0x00000406101c7981 */ /* 0x000ea8000c1e1900 */
[----:B------:R-:W-:Y:S01]  /*0480*/  IMAD.X R19, R23, 0x1, R8, P1 ;  /* 0x0000000117137824 */ /* 0x000fe200008e0608 */
[----:B------:R-:W5:Y:S04]  /*0490*/  LDG.E R22, desc[UR6][R22.64] ;  /* 0x0000000616167981 */ /* 0x000f68000c1e1900 */
[----:B------:R-:W4:Y:S01]  /*04a0*/  LDG.E R18, desc[UR6][R18.64] ;  /* 0x0000000612127981 */ /* 0x000f22000c1e1900 */
[----:B------:R-:W-:-:S04]  /*04b0*/  IADD3 R27, P1, PT, R27, -0x8, RZ ;  /* 0xfffffff81b1b7810 */ /* 0x000fc80007f3e0ff */
[----:B------:R-:W-:Y:S02]  /*04c0*/  IADD3.X R7, PT, PT, R7, -0x1, RZ, P1, !PT ;  /* 0xffffffff07077810 */ /* 0x000fe40000ffe4ff */
[----:B------:R-:W-:-:S04]  /*04d0*/  ISETP.NE.U32.AND P1, PT, R27, RZ, PT ;  /* 0x000000ff1b00720c */ /* 0x000fc80003f25070 */
[----:B------:R-:W-:Y:S02]  /*04e0*/  ISETP.NE.AND.EX P1, PT, R7, RZ, PT, P1 ;  /* 0x000000ff0700720c */ /* 0x000fe40003f25310 */
[----:B------:R-:W-:Y:S02]  /*04f0*/  LEA R26, P2, R10, R26, 0x5 ;  /* 0x0000001a0a1a7211 */ /* 0x000fe400078428ff */
[----:B0-----:R-:W-:-:S03]  /*0500*/  IADD3 R25, P3, PT, R16, 0x20, RZ ;  /* 0x0000002010197810 */ /* 0x001fc60007f7e0ff */
[----:B------:R-:W-:Y:S02]  /*0510*/  IMAD.X R3, R3, 0x1, R6, P2 ;  /* 0x0000000103037824 */ /* 0x000fe400010e0606 */
[----:B--2---:R-:W-:-:S04]  /*0520*/  FFMA R24, R28, R24, R29 ;  /* 0x000000181c187223 */ /* 0x004fc8000000001d */
[----:B-----5:R-:W-:Y:S01]  /*0530*/  FFMA R21, R21, R22, R24 ;  /* 0x0000001615157223 */ /* 0x020fe20000000018 */
[----:B------:R-:W-:-:S03]  /*0540*/  IMAD.X R22, RZ, RZ, R17, P3 ;  /* 0x000000ffff167224 */ /* 0x000fc600018e0611 */
[----:B----4-:R-:W-:Y:S01]  /*0550*/  FFMA R20, R20, R18, R21 ;  /* 0x0000001214147223 */ /* 0x010fe20000000015 */
[----:B------:R-:W-:Y:S06]  /*0560*/  @P1 BRA `(.L_x_2) ;  /* 0xfffffffc00341947 */ /* 0x000fec000383ffff */
.L_x_1:
[----:B------:R-:W-:Y:S05]  /*0570*/  @!P0 BRA `(.L_x_0) ;  /* 0x0000000400d08947 */ /* 0x000fea0003800000 */
[----:B------:R-:W-:Y:S02]  /*0580*/  ISETP.GE.U32.AND P1, PT, R2, 0x4, PT ;  /* 0x000000040200780c */ /* 0x000fe40003f26070 */
[----:B------:R-:W-:Y:S02]  /*0590*/  LOP3.LUT R21, R10, 0x3, RZ, 0xc0, !PT ;  /* 0x000000030a157812 */ /* 0x000fe400078ec0ff */
[----:B------:R-:W-:Y:S02]  /*05a0*/  ISETP.GE.U32.AND.EX P1, PT, RZ, RZ, PT, P1 ;  /* 0x000000ffff00720c */ /* 0x000fe40003f26110 */
[----:B------:R-:W-:-:S04]  /*05b0*/  ISETP.NE.U32.AND P0, PT, R21, RZ, PT ;  /* 0x000000ff1500720c */ /* 0x000fc80003f05070 */
[----:B------:R-:W-:-:S07]  /*05c0*/  ISETP.NE.AND.EX P0, PT, RZ, RZ, PT, P0 ;  /* 0x000000ffff00720c */ /* 0x000fce0003f05300 */
[----:B------:R-:W-:Y:S06]  /*05d0*/  @!P1 BRA `(.L_x_3) ;  /* 0x0000000000d89947 */ /* 0x000fec0003800000 */
[----:B------:R-:W0:Y:S01]  /*05e0*/  LDCU.64 UR10, c[0x0][0x390] ;  /* 0x00007200ff0a77ac */ /* 0x000e220008000a00 */
[----:B------:R-:W-:Y:S02]  /*05f0*/  IMAD R2, R10, UR4, RZ ;  /* 0x000000040a027c24 */ /* 0x000fe4000f8e02ff */
[----:B------:R-:W-:Y:S01]  /*0600*/  IMAD.MOV.U32 R13, RZ, RZ, RZ ;  /* 0x000000ffff0d7224 */ /* 0x000fe200078e00ff */
[----:B------:R-:W1:Y:S01]  /*0610*/  LDCU.64 UR8, c[0x0][0x388] ;  /* 0x00007100ff0877ac */ /* 0x000e620008000a00 */
[C---:B------:R-:W-:Y:S02]  /*0620*/  IMAD R9, R4.reuse, R11, R2 ;  /* 0x0000000b04097224 */ /* 0x040fe400078e0202 */
[----:B------:R-:W-:-:S04]  /*0630*/  IMAD.WIDE.U32 R2, R4, R10, R12 ;  /* 0x0000000a04027225 */ /* 0x000fc800078e000c */
[----:B------:R-:W-:Y:S01]  /*0640*/  IMAD.IADD R3, R3, 0x1, R9 ;  /* 0x0000000103037824 */ /* 0x000fe200078e0209 */
[C---:B------:R-:W-:Y:S01]  /*0650*/  IADD3 R9, P1, PT, R4.reuse, R14, RZ ;  /* 0x0000000e04097210 */ /* 0x040fe20007f3e0ff */
[C---:B------:R-:W-:Y:S02]  /*0660*/  VIADD R7, R4.reuse, 0x1 ;  /* 0x0000000104077836 */ /* 0x040fe40000000000 */
[C---:B------:R-:W-:Y:S01]  /*0670*/  VIADD R17, R4.reuse, 0x2 ;  /* 0x0000000204117836 */ /* 0x040fe20000000000 */
[----:B------:R-:W-:Y:S01]  /*0680*/  IADD3.X R18, PT, PT, R5, UR4, RZ, P1, !PT ;  /* 0x0000000405127c10 */ /* 0x000fe20008ffe4ff */
[----:B------:R-:W-:Y:S01]  /*0690*/  VIADD R29, R4, 0x3 ;  /* 0x00000003041d7836 */ /* 0x000fe20000000000 */
[----:B0-----:R-:W-:-:S04]  /*06a0*/  LEA R22, P2, R2, UR10, 0x2 ;  /* 0x0000000a02167c11 */ /* 0x001fc8000f8410ff */
[----:B------:R-:W-:Y:S01]  /*06b0*/  LEA.HI.X R23, R2, UR11, R3, 0x2, P2 ;  /* 0x0000000b02177c11 */ /* 0x000fe200090f1403 */
[C---:B------:R-:W-:Y:S01]  /*06c0*/  IMAD.WIDE.U32 R2, R7.reuse, R10, R12 ;  /* 0x0000000a07027225 */ /* 0x040fe200078e000c */
[----:B------:R-:W-:Y:S02]  /*06d0*/  IADD3 R16, P2, PT, R7, R14, RZ ;  /* 0x0000000e07107210 */ /* 0x000fe40007f5e0ff */
[----:B-1----:R-:W-:Y:S01]  /*06e0*/  LEA R26, P1, R9, UR8, 0x2 ;  /* 0x00000008091a7c11 */ /* 0x002fe2000f8210ff */
[-C--:B------:R-:W-:Y:S01]  /*06f0*/  IMAD R3, R7, R11.reuse, R3 ;  /* 0x0000000b07037224 */ /* 0x080fe200078e0203 */
[----:B------:R-:W-:Y:S01]  /*0700*/  LEA R8, P3, R2, UR10, 0x2 ;  /* 0x0000000a02087c11 */ /* 0x000fe2000f8610ff */
[----:B------:R-:W-:Y:S01]  /*0710*/  IMAD.X R19, RZ, RZ, R5, P2 ;  /* 0x000000ffff137224 */ /* 0x000fe200010e0605 */
[----:B------:R-:W-:Y:S01]  /*0720*/  LEA.HI.X R27, R9, UR9, R18, 0x2, P1 ;  /* 0x00000009091b7c11 */ /* 0x000fe200088f1412 */
[CC--:B------:R-:W-:Y:S01]  /*0730*/  IMAD.WIDE.U32 R6, R17.reuse, R10.reuse, R12 ;  /* 0x0000000a11067225 */ /* 0x0c0fe200078e000c */
[----:B------:R-:W-:Y:S01]  /*0740*/  LEA R18, P1, R16, UR8, 0x2 ;  /* 0x0000000810127c11 */ /* 0x000fe2000f8210ff */
[----:B------:R-:W2:Y:S01]  /*0750*/  LDG.E R22, desc[UR6][R22.64] ;  /* 0x0000000616167981 */ /* 0x000ea2000c1e1900 */
[----:B------:R-:W-:Y:S01]  /*0760*/  LEA.HI.X R9, R2, UR11, R3, 0x2, P3 ;  /* 0x0000000b02097c11 */ /* 0x000fe200098f1403 */
[----:B------:R-:W-:Y:S01]  /*0770*/  IMAD R3, R17, R11, R7 ;  /* 0x0000000b11037224 */ /* 0x000fe200078e0207 */
[----:B------:R-:W-:Y:S01]  /*0780*/  LEA.HI.X R19, R16, UR9, R19, 0x2, P1 ;  /* 0x0000000910137c11 */ /* 0x000fe200088f1413 */
[----:B------:R-:W-:Y:S01]  /*0790*/  IMAD.WIDE.U32 R24, R29, R10, R12 ;  /* 0x0000000a1d187225 */ /* 0x000fe200078e000c */
[----:B------:R-:W-:Y:S01]  /*07a0*/  LEA R2, P2, R6, UR10, 0x2 ;  /* 0x0000000a06027c11 */ /* 0x000fe2000f8410ff */
[----:B------:R-:W2:Y:S01]  /*07b0*/  LDG.E R27, desc[UR6][R26.64] ;  /* 0x000000061a1b7981 */ /* 0x000ea2000c1e1900 */
[----:B------:R-:W-:-:S02]  /*07c0*/  IADD3 R17, P1, PT, R17, R14, RZ ;  /* 0x0000000e11117210 */ /* 0x000fc40007f3e0ff */
[----:B------:R-:W-:Y:S01]  /*07d0*/  LEA.HI.X R3, R6, UR11, R3, 0x2, P2 ;  /* 0x0000000b06037c11 */ /* 0x000fe200090f1403 */
[----:B------:R-:W3:Y:S02]  /*07e0*/  LDG.E R18, desc[UR6][R18.64] ;  /* 0x0000000612127981 */ /* 0x000ee4000c1e1900 */
[----:B------:R-:W-:Y:S01]  /*07f0*/  IMAD.X R6, RZ, RZ, R5, P1 ;  /* 0x000000ffff067224 */ /* 0x000fe200008e0605 */
[----:B------:R-:W-:Y:S01]  /*0800*/  LEA R16, P1, R17, UR8, 0x2 ;  /* 0x0000000811107c11 */ /* 0x000fe2000f8210ff */
[----:B------:R-:W-:Y:S01]  /*0810*/  IMAD R7, R29, R11, R25 ;  /* 0x0000000b1d077224 */ /* 0x000fe200078e0219 */
[----:B------:R-:W3:Y:S02]  /*0820*/  LDG.E R8, desc[UR6][R8.64] ;  /* 0x0000000608087981 */ /* 0x000ee4000c1e1900 */
[----:B------:R-:W-:Y:S02]  /*0830*/  LEA.HI.X R17, R17, UR9, R6, 0x2, P1 ;  /* 0x0000000911117c11 */ /* 0x000fe400088f1406 */
[C---:B------:R-:W-:Y:S01]  /*0840*/  LEA R6, P1, R24.reuse, UR10, 0x2 ;  /* 0x0000000a18067c11 */ /* 0x040fe2000f8210ff */
[----:B------:R-:W4:Y:S03]  /*0850*/  LDG.E R2, desc[UR6][R2.64] ;  /* 0x0000000602027981 */ /* 0x000f26000c1e1900 */
[----:B------:R-:W-:Y:S01]  /*0860*/  LEA.HI.X R7, R24, UR11, R7, 0x2, P1 ;  /* 0x0000000b18077c11 */ /* 0x000fe200088f1407 */
[----:B------:R-:W4:Y:S01]  /*0870*/  LDG.E R16, desc[UR6][R16.64] ;  /* 0x0000000610107981 */ /* 0x000f22000c1e1900 */
[----:B------:R-:W-:-:S03]  /*0880*/  IADD3 R29, P1, PT, R29, R14, RZ ;  /* 0x0000000e1d1d7210 */ /* 0x000fc60007f3e0ff */
[----:B------:R-:W5:Y:S02]  /*0890*/  LDG.E R6, desc[UR6][R6.64] ;  /* 0x0000000606067981 */ /* 0x000f64000c1e1900 */
[----:B------:R-:W-:Y:S01]  /*08a0*/  IMAD.X R28, RZ, RZ, R5, P1 ;  /* 0x000000ffff1c7224 */ /* 0x000fe200008e0605 */
[----:B------:R-:W-:-:S04]  /*08b0*/  LEA R24, P1, R29, UR8, 0x2 ;  /* 0x000000081d187c11 */ /* 0x000fc8000f8210ff */
[----:B------:R-:W-:-:S05]  /*08c0*/  LEA.HI.X R25, R29, UR9, R28, 0x2, P1 ;  /* 0x000000091d197c11 */ /* 0x000fca00088f141c */
[----:B------:R-:W5:Y:S01]  /*08d0*/  LDG.E R24, desc[UR6][R24.64] ;  /* 0x0000000618187981 */ /* 0x000f62000c1e1900 */
[----:B------:R-:W-:Y:S01]  /*08e0*/  VIADD R4, R4, 0x4 ;  /* 0x0000000404047836 */ /* 0x000fe20000000000 */
[----:B------:R-:W-:Y:S01]  /*08f0*/  UMOV UR4, URZ ;  /* 0x000000ff00047c82 */ /* 0x000fe20008000000 */
[----:B--2---:R-:W-:-:S04]  /*0900*/  FFMA R27, R27, R22, R20 ;  /* 0x000000161b1b7223 */ /* 0x004fc80000000014 */
[----:B---3--:R-:W-:-:S04]  /*0910*/  FFMA R27, R18, R8, R27 ;  /* 0x00000008121b7223 */ /* 0x008fc8000000001b */
[----:B----4-:R-:W-:-:S04]  /*0920*/  FFMA R27, R16, R2, R27 ;  /* 0x00000002101b7223 */ /* 0x010fc8000000001b */
[----:B-----5:R-:W-:-:S07]  /*0930*/  FFMA R20, R24, R6, R27 ;  /* 0x0000000618147223 */ /* 0x020fce000000001b */
.L_x_3:
[----:B------:R-:W-:Y:S05]  /*0940*/  @!P0 BRA `(.L_x_0) ;  /* 0x0000000000dc8947 */ /* 0x000fea0003800000 */
[----:B------:R-:W-:Y:S02]  /*0950*/  ISETP.NE.U32.AND P1, PT, R21, 0x1, PT ;  /* 0x000000011500780c */ /* 0x000fe40003f25070 */
[----:B------:R-:W-:Y:S02]  /*0960*/  LOP3.LUT R2, R10, 0x1, RZ, 0xc0, !PT ;  /* 0x000000010a027812 */ /* 0x000fe400078ec0ff */
[----:B------:R-:W-:Y:S02]  /*0970*/  ISETP.NE.AND.EX P1, PT, RZ, RZ, PT, P1 ;  /* 0x000000ffff00720c */ /* 0x000fe40003f25310 */
[----:B------:R-:W-:-:S04]  /*0980*/  ISETP.NE.U32.AND P0, PT, R2, 0x1, PT ;  /* 0x000000010200780c */ /* 0x000fc80003f05070 */
[----:B------:R-:W-:-:S07]  /*0990*/  ISETP.NE.U32.AND.EX P0, PT, RZ, RZ, PT, P0 ;  /* 0x000000ffff00720c */ /* 0x000fce0003f05100 */
[----:B------:R-:W-:Y:S06]  /*09a0*/  @!P1 BRA `(.L_x_4) ;  /* 0x00000000007c9947 */ /* 0x000fec0003800000 */
[----:B------:R-:W0:Y:S01]  /*09b0*/  LDCU.64 UR8, c[0x0][0x388] ;  /* 0x00007100ff0877ac */ /* 0x000e220008000a00 */
[----:B------:R-:W-:Y:S01]  /*09c0*/  IMAD R2, R10, UR4, RZ ;  /* 0x000000040a027c24 */ /* 0x000fe2000f8e02ff */
[C---:B------:R-:W-:Y:S01]  /*09d0*/  IADD3 R3, P1, PT, R4.reuse, R14, RZ ;  /* 0x0000000e04037210 */ /* 0x040fe20007f3e0ff */
[----:B------:R-:W-:Y:S01]  /*09e0*/  IMAD.MOV.U32 R8, RZ, RZ, R12 ;  /* 0x000000ffff087224 */ /* 0x000fe200078e000c */
[----:B------:R-:W1:Y:S01]  /*09f0*/  LDCU.64 UR10, c[0x0][0x390] ;  /* 0x00007200ff0a77ac */ /* 0x000e620008000a00 */
[----:B------:R-:W-:Y:S01]  /*0a00*/  IMAD.MOV.U32 R9, RZ, RZ, RZ ;  /* 0x000000ffff097224 */ /* 0x000fe200078e00ff */
[----:B------:R-:W-:Y:S01]  /*0a10*/  IADD3.X R16, PT, PT, R5, UR4, RZ, P1, !PT ;  /* 0x0000000405107c10 */ /* 0x000fe20008ffe4ff */
[C---:B------:R-:W-:Y:S02]  /*0a20*/  VIADD R19, R4.reuse, 0x1 ;  /* 0x0000000104137836 */ /* 0x040fe40000000000 */
[C---:B------:R-:W-:Y:S02]  /*0a30*/  IMAD R17, R4.reuse, R11, R2 ;  /* 0x0000000b04117224 */ /* 0x040fe400078e0202 */
[----:B------:R-:W-:Y:S01]  /*0a40*/  IMAD.WIDE.U32 R6, R4, R10, R8 ;  /* 0x0000000a04067225 */ /* 0x000fe200078e0008 */
[----:B------:R-:W-:-:S03]  /*0a50*/  IADD3 R21, P2, PT, R19, R14, RZ ;  /* 0x0000000e13157210 */ /* 0x000fc60007f5e0ff */
[----:B------:R-:W-:Y:S01]  /*0a60*/  IMAD.WIDE.U32 R8, R19, R10, R8 ;  /* 0x0000000a13087225 */ /* 0x000fe200078e0008 */
[----:B0-----:R-:W-:-:S03]  /*0a70*/  LEA R2, P1, R3, UR8, 0x2 ;  /* 0x0000000803027c11 */ /* 0x001fc6000f8210ff */
[----:B------:R-:W-:Y:S02]  /*0a80*/  IMAD.IADD R17, R7, 0x1, R17 ;  /* 0x0000000107117824 */ /* 0x000fe400078e0211 */
[----:B------:R-:W-:Y:S01]  /*0a90*/  IMAD.X R24, RZ, RZ, R5, P2 ;  /* 0x000000ffff187224 */ /* 0x000fe200010e0605 */
[----:B------:R-:W-:Y:S01]  /*0aa0*/  LEA.HI.X R3, R3, UR9, R16, 0x2, P1 ;  /* 0x0000000903037c11 */ /* 0x000fe200088f1410 */
[----:B------:R-:W-:Y:S01]  /*0ab0*/  IMAD R19, R19, R11, R9 ;  /* 0x0000000b13137224 */ /* 0x000fe200078e0209 */
[----:B-1----:R-:W-:Y:S02]  /*0ac0*/  LEA R16, P1, R6, UR10, 0x2 ;  /* 0x0000000a06107c11 */ /* 0x002fe4000f8210ff */
[----:B------:R-:W-:Y:S02]  /*0ad0*/  LEA R22, P2, R21, UR8, 0x2 ;  /* 0x0000000815167c11 */ /* 0x000fe4000f8410ff */
[----:B------:R-:W-:Y:S01]  /*0ae0*/  LEA R18, P3, R8, UR10, 0x2 ;  /* 0x0000000a08127c11 */ /* 0x000fe2000f8610ff */
[----:B------:R-:W2:Y:S01]  /*0af0*/  LDG.E R3, desc[UR6][R2.64] ;  /* 0x0000000602037981 */ /* 0x000ea2000c1e1900 */
[----:B------:R-:W-:-:S02]  /*0b00*/  LEA.HI.X R17, R6, UR11, R17, 0x2, P1 ;  /* 0x0000000b06117c11 */ /* 0x000fc400088f1411 */
[----:B------:R-:W-:Y:S02]  /*0b10*/  LEA.HI.X R23, R21, UR9, R24, 0x2, P2 ;  /* 0x0000000915177c11 */ /* 0x000fe400090f1418 */
[----:B------:R-:W-:Y:S01]  /*0b20*/  LEA.HI.X R19, R8, UR11, R19, 0x2, P3 ;  /* 0x0000000b08137c11 */ /* 0x000fe200098f1413 */
[----:B------:R-:W2:Y:S04]  /*0b30*/  LDG.E R16, desc[UR6][R16.64] ;  /* 0x0000000610107981 */ /* 0x000ea8000c1e1900 */
[----:B------:R-:W3:Y:S04]  /*0b40*/  LDG.E R23, desc[UR6][R22.64] ;  /* 0x0000000616177981 */ /* 0x000ee8000c1e1900 */
[----:B------:R-:W3:Y:S01]  /*0b50*/  LDG.E R18, desc[UR6][R18.64] ;  /* 0x0000000612127981 */ /* 0x000ee2000c1e1900 */
[----:B------:R-:W-:Y:S01]  /*0b60*/  VIADD R4, R4, 0x2 ;  /* 0x0000000204047836 */ /* 0x000fe20000000000 */
[----:B------:R-:W-:Y:S01]  /*0b70*/  UMOV UR4, URZ ;  /* 0x000000ff00047c82 */ /* 0x000fe20008000000 */
[----:B--2---:R-:W-:-:S04]  /*0b80*/  FFMA R20, R3, R16, R20 ;  /* 0x0000001003147223 */ /* 0x004fc80000000014 */
[----:B---3--:R-:W-:-:S07]  /*0b90*/  FFMA R20, R23, R18, R20 ;  /* 0x0000001217147223 */ /* 0x008fce0000000014 */
.L_x_4:
[----:B------:R-:W-:Y:S05]  /*0ba0*/  @P0 BRA `(.L_x_0) ;  /* 0x0000000000440947 */ /* 0x000fea0003800000 */
[----:B------:R-:W0:Y:S01]  /*0bb0*/  LDCU.64 UR8, c[0x0][0x388] ;  /* 0x00007100ff0877ac */ /* 0x000e220008000a00 */
[----:B------:R-:W-:Y:S01]  /*0bc0*/  IMAD R2, R10, UR4, RZ ;  /* 0x000000040a027c24 */ /* 0x000fe2000f8e02ff */
[C---:B------:R-:W-:Y:S01]  /*0bd0*/  IADD3 R14, P0, PT, R4.reuse, R14, RZ ;  /* 0x0000000e040e7210 */ /* 0x040fe20007f1e0ff */
[----:B------:R-:W-:Y:S01]  /*0be0*/  IMAD.MOV.U32 R6, RZ, RZ, R12 ;  /* 0x000000ffff067224 */ /* 0x000fe200078e000c */
[----:B------:R-:W1:Y:S01]  /*0bf0*/  LDCU.64 UR10, c[0x0][0x390] ;  /* 0x00007200ff0a77ac */ /* 0x000e620008000a00 */
[----:B------:R-:W-:Y:S01]  /*0c00*/  IMAD.MOV.U32 R7, RZ, RZ, RZ ;  /* 0x000000ffff077224 */ /* 0x000fe200078e00ff */
[----:B------:R-:W-:Y:S01]  /*0c10*/  IADD3.X R3, PT, PT, R5, UR4, RZ, P0, !PT ;  /* 0x0000000405037c10 */ /* 0x000fe200087fe4ff */
[C---:B------:R-:W-:Y:S02]  /*0c20*/  IMAD R9, R4.reuse, R11, R2 ;  /* 0x0000000b04097224 */ /* 0x040fe400078e0202 */
[----:B------:R-:W-:-:S04]  /*0c30*/  IMAD.WIDE.U32 R6, R4, R10, R6 ;  /* 0x0000000a04067225 */ /* 0x000fc800078e0006 */
[----:B------:R-:W-:Y:S01]  /*0c40*/  IMAD.IADD R5, R7, 0x1, R9 ;  /* 0x0000000107057824 */ /* 0x000fe200078e0209 */
[----:B0-----:R-:W-:Y:S02]  /*0c50*/  LEA R2, P0, R14, UR8, 0x2 ;  /* 0x000000080e027c11 */ /* 0x001fe4000f8010ff */
[----:B-1----:R-:W-:Y:S02]  /*0c60*/  LEA R4, P1, R6, UR10, 0x2 ;  /* 0x0000000a06047c11 */ /* 0x002fe4000f8210ff */
[----:B------:R-:W-:Y:S02]  /*0c70*/  LEA.HI.X R3, R14, UR9, R3, 0x2, P0 ;  /* 0x000000090e037c11 */ /* 0x000fe400080f1403 */
[----:B------:R-:W-:-:S04]  /*0c80*/  LEA.HI.X R5, R6, UR11, R5, 0x2, P1 ;  /* 0x0000000b06057c11 */ /* 0x000fc800088f1405 */
[----:B------:R-:W2:Y:S04]  /*0c90*/  LDG.E R3, desc[UR6][R2.64] ;  /* 0x0000000602037981 */ /* 0x000ea8000c1e1900 */
[----:B------:R-:W2:Y:S02]  /*0ca0*/  LDG.E R4, desc[UR6][R4.64] ;  /* 0x0000000604047981 */ /* 0x000ea4000c1e1900 */
[----:B--2---:R-:W-:-:S07]  /*0cb0*/  FFMA R20, R3, R4, R20 ;  /* 0x0000000403147223 */ /* 0x004fce0000000014 */
.L_x_0:
[----:B------:R-:W0:Y:S01]  /*0cc0*/  LDCU.64 UR4, c[0x0][0x380] ;  /* 0x00007000ff0477ac */ /* 0x000e220008000a00 */
[----:B------:R-:W-:Y:S02]  /*0cd0*/  IMAD.MOV.U32 R2, RZ, RZ, R12 ;  /* 0x000000ffff027224 */ /* 0x000fe400078e000c */
[----:B------:R-:W-:Y:S02]  /*0ce0*/  IMAD.MOV.U32 R3, RZ, RZ, RZ ;  /* 0x000000ffff037224 */ /* 0x000fe400078e00ff */
[----:B------:R-:W-:-:S04]  /*0cf0*/  IMAD.WIDE.U32 R2, R0, R10, R2 ;  /* 0x0000000a00027225 */ /* 0x000fc800078e0002 */
[----:B------:R-:W-:Y:S01]  /*0d00*/  IMAD R11, R0, R11, R3 ;  /* 0x0000000b000b7224 */ /* 0x000fe200078e0203 */
[----:B0-----:R-:W-:-:S04]  /*0d10*/  LEA R4, P0, R2, UR4, 0x2 ;  /* 0x0000000402047c11 */ /* 0x001fc8000f8010ff */
[----:B------:R-:W-:-:S05]  /*0d20*/  LEA.HI.X R5, R2, UR5, R11, 0x2, P0 ;  /* 0x0000000502057c11 */ /* 0x000fca00080f140b */
[----:B------:R-:W-:Y:S01]  /*0d30*/  STG.E desc[UR6][R4.64], R20 ;  /* 0x0000001404007986 */ /* 0x000fe2000c101906 */
[----:B------:R-:W-:Y:S05]  /*0d40*/  EXIT ;  /* 0x000000000000794d */ /* 0x000fea0003800000 */
.L_x_5:
[----:B------:R-:W-:-:S00]  /*0d50*/  BRA `(.L_x_5) ;  /* 0xfffffffc00fc7947 */ /* 0x000fc0000383ffff */
[----:B------:R-:W-:-:S00]  /*0d60*/  NOP ;  /* 0x0000000000007918 */ /* 0x000fc00000000000 */
        /* <DEDUP_REMOVED lines=9> */
.L_x_6:


//--------------------- .nv.shared.reserved.0     --------------------------
	.section	.nv.shared.reserved.0,"aw",@nobits
	.weak		__nv_reservedSMEM_offset_0_alias
	.size		__nv_reservedSMEM_offset_0_alias, 0, 64
	.other		__nv_reservedSMEM_offset_0_alias,@"STO_CUDA_RESERVED_SHARED STV_DEFAULT"
__nv_reservedSMEM_offset_0_alias:
	.zero		0
	.zero		64


//--------------------- .nv.constant0._Z21matrix_product_kernelPfS_S_m --------------------------
	.section	.nv.constant0._Z21matrix_product_kernelPfS_S_m,"a",@progbits
	.sectionflags	@""
	.align	4
.nv.constant0._Z21matrix_product_kernelPfS_S_m:
	.zero		928


//--------------------- SYMBOLS --------------------------

	.type		.nv.reservedSmem.offset0,@object
	.size		.nv.reservedSmem.offset0,0x4
